//
// Generated by NVIDIA NVVM Compiler
//
// Compiler Build ID: CL-36424714
// Cuda compilation tools, release 13.0, V13.0.88
// Based on NVVM 20.0.0
//

.version 9.0
.target sm_100
.address_size 64

	// .globl	_Z6reducePfS_i
// _ZZ6reducePfS_iE6shared has been demoted
// _ZZ7reduce2PfS_iE6shared has been demoted

.visible .entry _Z6reducePfS_i(
	.param .u64 .ptr .align 1 _Z6reducePfS_i_param_0,
	.param .u64 .ptr .align 1 _Z6reducePfS_i_param_1,
	.param .u32 _Z6reducePfS_i_param_2
)
{
	.reg .pred 	%p<5>;
	.reg .b32 	%r<24>;
	.reg .b32 	%f<3>;
	.reg .b64 	%rd<9>;
	// demoted variable
	.shared .align 4 .b8 _ZZ6reducePfS_iE6shared[2048];
	ld.param.u64 	%rd2, [_Z6reducePfS_i_param_0];
	ld.param.u64 	%rd1, [_Z6reducePfS_i_param_1];
	cvta.to.global.u64 	%rd3, %rd2;
	mov.u32 	%r1, %ctaid.x;
	mov.u32 	%r2, %ntid.x;
	mov.u32 	%r3, %tid.x;
	mad.lo.s32 	%r7, %r1, %r2, %r3;
	mul.wide.s32 	%rd4, %r7, 4;
	add.s64 	%rd5, %rd3, %rd4;
	ld.global.f32 	%f1, [%rd5];
	cvt.rzi.s32.f32 	%r8, %f1;
	shl.b32 	%r9, %r3, 2;
	mov.u32 	%r10, _ZZ6reducePfS_iE6shared;
	add.s32 	%r11, %r10, %r9;
	st.shared.u32 	[%r11], %r8;
	setp.lt.u32 	%p1, %r2, 2;
	@%p1 bra 	$L__BB0_5;
	mov.b32 	%r23, 1;
$L__BB0_2:
	bar.sync 	0;
	shl.b32 	%r5, %r23, 1;
	mul.lo.s32 	%r6, %r5, %r3;
	setp.ge.u32 	%p2, %r6, %r2;
	@%p2 bra 	$L__BB0_4;
	add.s32 	%r13, %r6, %r23;
	shl.b32 	%r14, %r13, 2;
	add.s32 	%r16, %r10, %r14;
	ld.shared.u32 	%r17, [%r16];
	shl.b32 	%r18, %r6, 2;
	add.s32 	%r19, %r10, %r18;
	ld.shared.u32 	%r20, [%r19];
	add.s32 	%r21, %r20, %r17;
	st.shared.u32 	[%r19], %r21;
$L__BB0_4:
	setp.lt.u32 	%p3, %r5, %r2;
	mov.u32 	%r23, %r5;
	@%p3 bra 	$L__BB0_2;
$L__BB0_5:
	setp.ne.s32 	%p4, %r3, 0;
	@%p4 bra 	$L__BB0_7;
	ld.shared.u32 	%r22, [_ZZ6reducePfS_iE6shared];
	cvt.rn.f32.s32 	%f2, %r22;
	cvta.to.global.u64 	%rd6, %rd1;
	mul.wide.u32 	%rd7, %r1, 4;
	add.s64 	%rd8, %rd6, %rd7;
	st.global.f32 	[%rd8], %f2;
$L__BB0_7:
	ret;

}
	// .globl	_Z7reduce2PfS_i
.visible .entry _Z7reduce2PfS_i(
	.param .u64 .ptr .align 1 _Z7reduce2PfS_i_param_0,
	.param .u64 .ptr .align 1 _Z7reduce2PfS_i_param_1,
	.param .u32 _Z7reduce2PfS_i_param_2
)
{
	.reg .pred 	%p<5>;
	.reg .b32 	%r<18>;
	.reg .b32 	%f<3>;
	.reg .b64 	%rd<9>;
	// demoted variable
	.shared .align 4 .b8 _ZZ7reduce2PfS_iE6shared[2048];
	ld.param.u64 	%rd2, [_Z7reduce2PfS_i_param_0];
	ld.param.u64 	%rd1, [_Z7reduce2PfS_i_param_1];
	cvta.to.global.u64 	%rd3, %rd2;
	mov.u32 	%r1, %ctaid.x;
	mov.u32 	%r17, %ntid.x;
	mov.u32 	%r3, %tid.x;
	mad.lo.s32 	%r7, %r1, %r17, %r3;
	mul.wide.s32 	%rd4, %r7, 4;
	add.s64 	%rd5, %rd3, %rd4;
	ld.global.f32 	%f1, [%rd5];
	cvt.rzi.s32.f32 	%r8, %f1;
	shl.b32 	%r9, %r3, 2;
	mov.u32 	%r10, _ZZ7reduce2PfS_iE6shared;
	add.s32 	%r4, %r10, %r9;
	st.shared.u32 	[%r4], %r8;
	setp.lt.u32 	%p1, %r17, 2;
	@%p1 bra 	$L__BB1_4;
$L__BB1_1:
	shr.u32 	%r6, %r17, 1;
	bar.sync 	0;
	setp.ge.u32 	%p2, %r3, %r6;
	@%p2 bra 	$L__BB1_3;
	shl.b32 	%r11, %r6, 2;
	add.s32 	%r12, %r4, %r11;
	ld.shared.u32 	%r13, [%r12];
	ld.shared.u32 	%r14, [%r4];
	add.s32 	%r15, %r14, %r13;
	st.shared.u32 	[%r4], %r15;
$L__BB1_3:
	setp.gt.u32 	%p3, %r17, 3;
	mov.u32 	%r17, %r6;
	@%p3 bra 	$L__BB1_1;
$L__BB1_4:
	setp.ne.s32 	%p4, %r3, 0;
	@%p4 bra 	$L__BB1_6;
	ld.shared.u32 	%r16, [_ZZ7reduce2PfS_iE6shared];
	cvt.rn.f32.s32 	%f2, %r16;
	cvta.to.global.u64 	%rd6, %rd1;
	mul.wide.u32 	%rd7, %r1, 4;
	add.s64 	%rd8, %rd6, %rd7;
	st.global.f32 	[%rd8], %f2;
$L__BB1_6:
	ret;

}


// ===== COMPILED SASS (sm_100) =====

	.target	sm_100

	.elftype	@"ET_EXEC"


//--------------------- .note.nv.tkinfo           --------------------------
	.section	.note.nv.tkinfo,"",@"SHT_NOTE"
	.sectionflags	@"SHF_NOTE_NV_TKINFO"
	.tkinfo
        /*0018*/ 	.word	0x00000002
        /*0030*/ 	.string	""
        /*0030*/ 	.string	"ptxas"
        /*0030*/ 	.string	"Cuda compilation tools, release 13.0, V13.0.88"
        /*0030*/ 	.string	"Build cuda_13.0.r13.0/compiler.36424714_0"
        /*0030*/ 	.string	"-arch sm_100 -m 64 "



//--------------------- .note.nv.cuinfo           --------------------------
	.section	.note.nv.cuinfo,"",@"SHT_NOTE"
	.sectionflags	@"SHF_NOTE_NV_CUINFO"
        /*0018*/ 	.short	0x0002
        /*001a*/ 	.short	0x0064
        /*001c*/ 	.short	0x0082
	.zero		2


//--------------------- .nv.info                  --------------------------
	.section	.nv.info,"",@"SHT_CUDA_INFO"
	.align	4


	//----- nvinfo : EIATTR_REGCOUNT
	.align		4
        /*0000*/ 	.byte	0x04, 0x2f
        /*0002*/ 	.short	(.L_1 - .L_0)
	.align		4
.L_0:
        /*0004*/ 	.word	index@(_Z6reducePfS_i)
        /*0008*/ 	.word	0x0000000a


	//----- nvinfo : EIATTR_FRAME_SIZE
	.align		4
.L_1:
        /*000c*/ 	.byte	0x04, 0x11
        /*000e*/ 	.short	(.L_3 - .L_2)
	.align		4
.L_2:
        /*0010*/ 	.word	index@(_Z6reducePfS_i)
        /*0014*/ 	.word	0x00000000


	//----- nvinfo : EIATTR_REGCOUNT
	.align		4
.L_3:
        /*0018*/ 	.byte	0x04, 0x2f
        /*001a*/ 	.short	(.L_5 - .L_4)
	.align		4
.L_4:
        /*001c*/ 	.word	index@(_Z7reduce2PfS_i)
        /*0020*/ 	.word	0x0000000b


	//----- nvinfo : EIATTR_FRAME_SIZE
	.align		4
.L_5:
        /*0024*/ 	.byte	0x04, 0x11
        /*0026*/ 	.short	(.L_7 - .L_6)
	.align		4
.L_6:
        /*0028*/ 	.word	index@(_Z7reduce2PfS_i)
        /*002c*/ 	.word	0x00000000


	//----- nvinfo : EIATTR_MIN_STACK_SIZE
	.align		4
.L_7:
        /*0030*/ 	.byte	0x04, 0x12
        /*0032*/ 	.short	(.L_9 - .L_8)
	.align		4
.L_8:
        /*0034*/ 	.word	index@(_Z7reduce2PfS_i)
        /*0038*/ 	.word	0x00000000


	//----- nvinfo : EIATTR_MIN_STACK_SIZE
	.align		4
.L_9:
        /*003c*/ 	.byte	0x04, 0x12
        /*003e*/ 	.short	(.L_11 - .L_10)
	.align		4
.L_10:
        /*0040*/ 	.word	index@(_Z6reducePfS_i)
        /*0044*/ 	.word	0x00000000
.L_11:


//--------------------- .nv.compat                --------------------------
	.section	.nv.compat,"",@"SHT_CUDA_COMPAT_INFO"
	.align	4
        /*0000*/ 	.byte	0x02, 0x09, 0x00, 0x00, 0x02, 0x02, 0x01, 0x00, 0x02, 0x05, 0x05, 0x00, 0x03, 0x07, 0x01, 0x01
        /*0010*/ 	.byte	0x02, 0x03, 0x00, 0x00, 0x02, 0x06, 0x01, 0x00, 0x04, 0x0b, 0x08, 0x00, 0x09, 0x00, 0x00, 0x00
        /*0020*/ 	.byte	0x00, 0x00, 0x00, 0x00


//--------------------- .nv.info._Z7reduce2PfS_i  --------------------------
	.section	.nv.info._Z7reduce2PfS_i,"",@"SHT_CUDA_INFO"
	.sectionflags	@""
	.align	4


	//----- nvinfo : EIATTR_CUDA_API_VERSION
	.align		4
        /*0000*/ 	.byte	0x04, 0x37
        /*0002*/ 	.short	(.L_13 - .L_12)
.L_12:
        /*0004*/ 	.word	0x00000082


	//----- nvinfo : EIATTR_KPARAM_INFO
	.align		4
.L_13:
        /*0008*/ 	.byte	0x04, 0x17
        /*000a*/ 	.short	(.L_15 - .L_14)
.L_14:
        /*000c*/ 	.word	0x00000000
        /*0010*/ 	.short	0x0002
        /*0012*/ 	.short	0x0010
        /*0014*/ 	.byte	0x00, 0xf0, 0x11, 0x00


	//----- nvinfo : EIATTR_KPARAM_INFO
	.align		4
.L_15:
        /*0018*/ 	.byte	0x04, 0x17
        /*001a*/ 	.short	(.L_17 - .L_16)
.L_16:
        /*001c*/ 	.word	0x00000000
        /*0020*/ 	.short	0x0001
        /*0022*/ 	.short	0x0008
        /*0024*/ 	.byte	0x00, 0xf5, 0x21, 0x00


	//----- nvinfo : EIATTR_KPARAM_INFO
	.align		4
.L_17:
        /*0028*/ 	.byte	0x04, 0x17
        /*002a*/ 	.short	(.L_19 - .L_18)
.L_18:
        /*002c*/ 	.word	0x00000000
        /*0030*/ 	.short	0x0000
        /*0032*/ 	.short	0x0000
        /*0034*/ 	.byte	0x00, 0xf5, 0x21, 0x00


	//----- nvinfo : EIATTR_SPARSE_MMA_MASK
	.align		4
.L_19:
        /*0038*/ 	.byte	0x03, 0x50
        /*003a*/ 	.short	0x0000


	//----- nvinfo : EIATTR_MAXREG_COUNT
	.align		4
        /*003c*/ 	.byte	0x03, 0x1b
        /*003e*/ 	.short	0x00ff


	//----- nvinfo : EIATTR_NUM_BARRIERS
	.align		4
        /*0040*/ 	.byte	0x02, 0x4c
        /*0042*/ 	.byte	0x01
	.zero		1


	//----- nvinfo : EIATTR_MERCURY_ISA_VERSION
	.align		4
        /*0044*/ 	.byte	0x03, 0x5f
        /*0046*/ 	.short	0x0101


	//----- nvinfo : EIATTR_VRC_CTA_INIT_COUNT
	.align		4
        /*0048*/ 	.byte	0x02, 0x4a
	.zero		1
	.zero		1


	//----- nvinfo : EIATTR_EXIT_INSTR_OFFSETS
	.align		4
        /*004c*/ 	.byte	0x04, 0x1c
        /*004e*/ 	.short	(.L_21 - .L_20)


	//   ....[0]....
.L_20:
        /*0050*/ 	.word	0x000001e0


	//   ....[1]....
        /*0054*/ 	.word	0x00000270


	//----- nvinfo : EIATTR_CBANK_PARAM_SIZE
	.align		4
.L_21:
        /*0058*/ 	.byte	0x03, 0x19
        /*005a*/ 	.short	0x0014


	//----- nvinfo : EIATTR_PARAM_CBANK
	.align		4
        /*005c*/ 	.byte	0x04, 0x0a
        /*005e*/ 	.short	(.L_23 - .L_22)
	.align		4
.L_22:
        /*0060*/ 	.word	index@(.nv.constant0._Z7reduce2PfS_i)
        /*0064*/ 	.short	0x0380
        /*0066*/ 	.short	0x0014


	//----- nvinfo : EIATTR_SW_WAR
	.align		4
.L_23:
        /*0068*/ 	.byte	0x04, 0x36
        /*006a*/ 	.short	(.L_25 - .L_24)
.L_24:
        /*006c*/ 	.word	0x00000008
.L_25:


//--------------------- .nv.info._Z6reducePfS_i   --------------------------
	.section	.nv.info._Z6reducePfS_i,"",@"SHT_CUDA_INFO"
	.sectionflags	@""
	.align	4


	//----- nvinfo : EIATTR_CUDA_API_VERSION
	.align		4
        /*0000*/ 	.byte	0x04, 0x37
        /*0002*/ 	.short	(.L_27 - .L_26)
.L_26:
        /*0004*/ 	.word	0x00000082


	//----- nvinfo : EIATTR_KPARAM_INFO
	.align		4
.L_27:
        /*0008*/ 	.byte	0x04, 0x17
        /*000a*/ 	.short	(.L_29 - .L_28)
.L_28:
        /*000c*/ 	.word	0x00000000
        /*0010*/ 	.short	0x0002
        /*0012*/ 	.short	0x0010
        /*0014*/ 	.byte	0x00, 0xf0, 0x11, 0x00


	//----- nvinfo : EIATTR_KPARAM_INFO
	.align		4
.L_29:
        /*0018*/ 	.byte	0x04, 0x17
        /*001a*/ 	.short	(.L_31 - .L_30)
.L_30:
        /*001c*/ 	.word	0x00000000
        /*0020*/ 	.short	0x0001
        /*0022*/ 	.short	0x0008
        /*0024*/ 	.byte	0x00, 0xf5, 0x21, 0x00


	//----- nvinfo : EIATTR_KPARAM_INFO
	.align		4
.L_31:
        /*0028*/ 	.byte	0x04, 0x17
        /*002a*/ 	.short	(.L_33 - .L_32)
.L_32:
        /*002c*/ 	.word	0x00000000
        /*0030*/ 	.short	0x0000
        /*0032*/ 	.short	0x0000
        /*0034*/ 	.byte	0x00, 0xf5, 0x21, 0x00


	//----- nvinfo : EIATTR_SPARSE_MMA_MASK
	.align		4
.L_33:
        /*0038*/ 	.byte	0x03, 0x50
        /*003a*/ 	.short	0x0000


	//----- nvinfo : EIATTR_MAXREG_COUNT
	.align		4
        /*003c*/ 	.byte	0x03, 0x1b
        /*003e*/ 	.short	0x00ff


	//----- nvinfo : EIATTR_NUM_BARRIERS
	.align		4
        /*0040*/ 	.byte	0x02, 0x4c
        /*0042*/ 	.byte	0x01
	.zero		1


	//----- nvinfo : EIATTR_MERCURY_ISA_VERSION
	.align		4
        /*0044*/ 	.byte	0x03, 0x5f
        /*0046*/ 	.short	0x0101


	//----- nvinfo : EIATTR_VRC_CTA_INIT_COUNT
	.align		4
        /*0048*/ 	.byte	0x02, 0x4a
	.zero		1
	.zero		1


	//----- nvinfo : EIATTR_EXIT_INSTR_OFFSETS
	.align		4
        /*004c*/ 	.byte	0x04, 0x1c
        /*004e*/ 	.short	(.L_35 - .L_34)


	//   ....[0]....
.L_34:
        /*0050*/ 	.word	0x00000210


	//   ....[1]....
        /*0054*/ 	.word	0x000002a0


	//----- nvinfo : EIATTR_CBANK_PARAM_SIZE
	.align		4
.L_35:
        /*0058*/ 	.byte	0x03, 0x19
        /*005a*/ 	.short	0x0014


	//----- nvinfo : EIATTR_PARAM_CBANK
	.align		4
        /*005c*/ 	.byte	0x04, 0x0a
        /*005e*/ 	.short	(.L_37 - .L_36)
	.align		4
.L_36:
        /*0060*/ 	.word	index@(.nv.constant0._Z6reducePfS_i)
        /*0064*/ 	.short	0x0380
        /*0066*/ 	.short	0x0014


	//----- nvinfo : EIATTR_SW_WAR
	.align		4
.L_37:
        /*0068*/ 	.byte	0x04, 0x36
        /*006a*/ 	.short	(.L_39 - .L_38)
.L_38:
        /*006c*/ 	.word	0x00000008
.L_39:


//--------------------- .nv.callgraph             --------------------------
	.section	.nv.callgraph,"",@"SHT_CUDA_CALLGRAPH"
	.align	4
	.sectionentsize	8
	.align		4
        /*0000*/ 	.word	0x00000000
	.align		4
        /*0004*/ 	.word	0xffffffff
	.align		4
        /*0008*/ 	.word	0x00000000
	.align		4
        /*000c*/ 	.word	0xfffffffe
	.align		4
        /*0010*/ 	.word	0x00000000
	.align		4
        /*0014*/ 	.word	0xfffffffd
	.align		4
        /*0018*/ 	.word	0x00000000
	.align		4
        /*001c*/ 	.word	0xfffffffc


//--------------------- .text._Z7reduce2PfS_i     --------------------------
	.section	.text._Z7reduce2PfS_i,"ax",@progbits
	.align	128
        .global         _Z7reduce2PfS_i
        .type           _Z7reduce2PfS_i,@function
        .size           _Z7reduce2PfS_i,(.L_x_6 - _Z7reduce2PfS_i)
        .other          _Z7reduce2PfS_i,@"STO_CUDA_ENTRY STV_DEFAULT"
_Z7reduce2PfS_i:
.text._Z7reduce2PfS_i:
[----:B------:R-:W-:Y:S01]  /*0000*/  LDC R1, c[0x0][0x37c] ;  /* 0x0000df00ff017b82 */ /* 0x000fe20000000800 */
[----:B------:R-:W0:Y:S07]  /*0010*/  S2R R7, SR_CTAID.X ;  /* 0x0000000000077919 */ /* 0x000e2e0000002500 */
[----:B------:R-:W1:Y:S01]  /*0020*/  LDC.64 R2, c[0x0][0x380] ;  /* 0x0000e000ff027b82 */ /* 0x000e620000000a00 */
[----:B------:R-:W0:Y:S01]  /*0030*/  LDCU UR8, c[0x0][0x360] ;  /* 0x00006c00ff0877ac */ /* 0x000e220008000800 */
[----:B------:R-:W0:Y:S01]  /*0040*/  S2R R6, SR_TID.X ;  /* 0x0000000000067919 */ /* 0x000e220000002100 */
[----:B------:R-:W2:Y:S01]  /*0050*/  LDCU.64 UR6, c[0x0][0x358] ;  /* 0x00006b00ff0677ac */ /* 0x000ea20008000a00 */
[----:B0-----:R-:W-:-:S04]  /*0060*/  IMAD R5, R7, UR8, R6 ;  /* 0x0000000807057c24 */ /* 0x001fc8000f8e0206 */
[----:B-1----:R-:W-:-:S06]  /*0070*/  IMAD.WIDE R2, R5, 0x4, R2 ;  /* 0x0000000405027825 */ /* 0x002fcc00078e0202 */
[----:B--2---:R-:W2:Y:S01]  /*0080*/  LDG.E R2, desc[UR6][R2.64] ;  /* 0x0000000602027981 */ /* 0x004ea2000c1e1900 */
[----:B------:R-:W0:Y:S01]  /*0090*/  S2UR UR5, SR_CgaCtaId ;  /* 0x00000000000579c3 */ /* 0x000e220000008800 */
[----:B------:R-:W-:Y:S01]  /*00a0*/  UMOV UR4, 0x400 ;  /* 0x0000040000047882 */ /* 0x000fe20000000000 */
[----:B------:R-:W-:Y:S01]  /*00b0*/  UISETP.GE.U32.AND UP0, UPT, UR8, 0x2, UPT ;  /* 0x000000020800788c */ /* 0x000fe2000bf06070 */
[----:B------:R-:W-:Y:S01]  /*00c0*/  ISETP.NE.AND P0, PT, R6, RZ, PT ;  /* 0x000000ff0600720c */ /* 0x000fe20003f05270 */
[----:B0-----:R-:W-:-:S06]  /*00d0*/  ULEA UR4, UR5, UR4, 0x18 ;  /* 0x0000000405047291 */ /* 0x001fcc000f8ec0ff */
[----:B------:R-:W-:Y:S01]  /*00e0*/  LEA R5, R6, UR4, 0x2 ;  /* 0x0000000406057c11 */ /* 0x000fe2000f8e10ff */
[----:B--2---:R-:W0:Y:S04]  /*00f0*/  F2I.TRUNC.NTZ R0, R2 ;  /* 0x0000000200007305 */ /* 0x004e28000020f100 */
[----:B0-----:R0:W-:Y:S01]  /*0100*/  STS [R5], R0 ;  /* 0x0000000005007388 */ /* 0x0011e20000000800 */
[----:B------:R-:W-:Y:S05]  /*0110*/  BRA.U !UP0, `(.L_x_0) ;  /* 0x0000000108307547 */ /* 0x000fea000b800000 */
[----:B0-----:R-:W-:-:S07]  /*0120*/  IMAD.U32 R0, RZ, RZ, UR8 ;  /* 0x00000008ff007e24 */ /* 0x001fce000f8e00ff */
.L_x_1:
[----:B------:R-:W-:Y:S01]  /*0130*/  BAR.SYNC.DEFER_BLOCKING 0x0 ;  /* 0x0000000000007b1d */ /* 0x000fe20000010000 */
[----:B------:R-:W-:-:S04]  /*0140*/  SHF.R.U32.HI R8, RZ, 0x1, R0 ;  /* 0x00000001ff087819 */ /* 0x000fc80000011600 */
[----:B------:R-:W-:-:S13]  /*0150*/  ISETP.GE.U32.AND P1, PT, R6, R8, PT ;  /* 0x000000080600720c */ /* 0x000fda0003f26070 */
[----:B------:R-:W-:Y:S01]  /*0160*/  @!P1 IMAD R2, R8, 0x4, R5 ;  /* 0x0000000408029824 */ /* 0x000fe200078e0205 */
[----:B------:R-:W-:Y:S05]  /*0170*/  @!P1 LDS R3, [R5] ;  /* 0x0000000005039984 */ /* 0x000fea0000000800 */
[----:B------:R-:W0:Y:S02]  /*0180*/  @!P1 LDS R2, [R2] ;  /* 0x0000000002029984 */ /* 0x000e240000000800 */
[----:B0-----:R-:W-:-:S05]  /*0190*/  @!P1 IADD3 R4, PT, PT, R2, R3, RZ ;  /* 0x0000000302049210 */ /* 0x001fca0007ffe0ff */
[----:B------:R1:W-:Y:S01]  /*01a0*/  @!P1 STS [R5], R4 ;  /* 0x0000000405009388 */ /* 0x0003e20000000800 */
[----:B------:R-:W-:Y:S01]  /*01b0*/  ISETP.GT.U32.AND P1, PT, R0, 0x3, PT ;  /* 0x000000030000780c */ /* 0x000fe20003f24070 */
[----:B------:R-:W-:-:S12]  /*01c0*/  IMAD.MOV.U32 R0, RZ, RZ, R8 ;  /* 0x000000ffff007224 */ /* 0x000fd800078e0008 */
[----:B-1----:R-:W-:Y:S05]  /*01d0*/  @P1 BRA `(.L_x_1) ;  /* 0xfffffffc00d41947 */ /* 0x002fea000383ffff */
.L_x_0:
[----:B------:R-:W-:Y:S05]  /*01e0*/  @P0 EXIT ;  /* 0x000000000000094d */ /* 0x000fea0003800000 */
[----:B------:R-:W1:Y:S01]  /*01f0*/  S2UR UR5, SR_CgaCtaId ;  /* 0x00000000000579c3 */ /* 0x000e620000008800 */
[----:B------:R-:W-:-:S07]  /*0200*/  UMOV UR4, 0x400 ;  /* 0x0000040000047882 */ /* 0x000fce0000000000 */
[----:B------:R-:W2:Y:S01]  /*0210*/  LDC.64 R2, c[0x0][0x388] ;  /* 0x0000e200ff027b82 */ /* 0x000ea20000000a00 */
[----:B-1----:R-:W-:Y:S01]  /*0220*/  ULEA UR4, UR5, UR4, 0x18 ;  /* 0x0000000405047291 */ /* 0x002fe2000f8ec0ff */
[----:B--2---:R-:W-:-:S08]  /*0230*/  IMAD.WIDE.U32 R2, R7, 0x4, R2 ;  /* 0x0000000407027825 */ /* 0x004fd000078e0002 */
[----:B0-----:R-:W0:Y:S02]  /*0240*/  LDS R0, [UR4] ;  /* 0x00000004ff007984 */ /* 0x001e240008000800 */
[----:B0-----:R-:W-:-:S05]  /*0250*/  I2FP.F32.S32 R5, R0 ;  /* 0x0000000000057245 */ /* 0x001fca0000201400 */
[----:B------:R-:W-:Y:S01]  /*0260*/  STG.E desc[UR6][R2.64], R5 ;  /* 0x0000000502007986 */ /* 0x000fe2000c101906 */
[----:B------:R-:W-:Y:S05]  /*0270*/  EXIT ;  /* 0x000000000000794d */ /* 0x000fea0003800000 */
.L_x_2:
[----:B------:R-:W-:-:S00]  /*0280*/  BRA `(.L_x_2) ;  /* 0xfffffffc00fc7947 */ /* 0x000fc0000383ffff */
[----:B------:R-:W-:-:S00]  /*0290*/  NOP ;  /* 0x0000000000007918 */ /* 0x000fc00000000000 */
        /* <DEDUP_REMOVED lines=14> */
.L_x_6:


//--------------------- .text._Z6reducePfS_i      --------------------------
	.section	.text._Z6reducePfS_i,"ax",@progbits
	.align	128
        .global         _Z6reducePfS_i
        .type           _Z6reducePfS_i,@function
        .size           _Z6reducePfS_i,(.L_x_7 - _Z6reducePfS_i)
        .other          _Z6reducePfS_i,@"STO_CUDA_ENTRY STV_DEFAULT"
_Z6reducePfS_i:
.text._Z6reducePfS_i:
        /* <DEDUP_REMOVED lines=18> */
[----:B------:R-:W-:-:S05]  /*0120*/  UMOV UR5, 0x1 ;  /* 0x0000000100057882 */ /* 0x000fca0000000000 */
.L_x_4:
[----:B------:R-:W-:Y:S01]  /*0130*/  USHF.L.U32 UR6, UR5, 0x1, URZ ;  /* 0x0000000105067899 */ /* 0x000fe200080006ff */
[----:B------:R-:W-:Y:S03]  /*0140*/  BAR.SYNC.DEFER_BLOCKING 0x0 ;  /* 0x0000000000007b1d */ /* 0x000fe60000010000 */
[----:B------:R-:W-:Y:S02]  /*0150*/  UISETP.GE.U32.AND UP0, UPT, UR6, UR7, UPT ;  /* 0x000000070600728c */ /* 0x000fe4000bf06070 */
[----:B-1----:R-:W-:-:S05]  /*0160*/  IMAD R2, R4, UR6, RZ ;  /* 0x0000000604027c24 */ /* 0x002fca000f8e02ff */
[----:B------:R-:W-:-:S13]  /*0170*/  ISETP.GE.U32.AND P0, PT, R2, UR7, PT ;  /* 0x0000000702007c0c */ /* 0x000fda000bf06070 */
[C---:B0-----:R-:W-:Y:S01]  /*0180*/  @!P0 VIADD R0, R2.reuse, UR5 ;  /* 0x0000000502008c36 */ /* 0x041fe20008000000 */
[----:B------:R-:W-:Y:S01]  /*0190*/  @!P0 LEA R2, R2, UR4, 0x2 ;  /* 0x0000000402028c11 */ /* 0x000fe2000f8e10ff */
[----:B------:R-:W-:-:S03]  /*01a0*/  UMOV UR5, UR6 ;  /* 0x0000000600057c82 */ /* 0x000fc60008000000 */
[----:B------:R-:W-:Y:S01]  /*01b0*/  @!P0 LEA R0, R0, UR4, 0x2 ;  /* 0x0000000400008c11 */ /* 0x000fe2000f8e10ff */
[----:B------:R-:W-:Y:S05]  /*01c0*/  @!P0 LDS R3, [R2] ;  /* 0x0000000002038984 */ /* 0x000fea0000000800 */
[----:B------:R-:W0:Y:S02]  /*01d0*/  @!P0 LDS R0, [R0] ;  /* 0x0000000000008984 */ /* 0x000e240000000800 */
[----:B0-----:R-:W-:-:S05]  /*01e0*/  @!P0 IMAD.IADD R3, R0, 0x1, R3 ;  /* 0x0000000100038824 */ /* 0x001fca00078e0203 */
[----:B------:R1:W-:Y:S01]  /*01f0*/  @!P0 STS [R2], R3 ;  /* 0x0000000302008388 */ /* 0x0003e20000000800 */
[----:B------:R-:W-:Y:S05]  /*0200*/  BRA.U !UP0, `(.L_x_4) ;  /* 0xfffffffd08c87547 */ /* 0x000fea000b83ffff */
.L_x_3:
[----:B------:R-:W-:Y:S05]  /*0210*/  @P1 EXIT ;  /* 0x000000000000194d */ /* 0x000fea0003800000 */
[----:B------:R-:W2:Y:S01]  /*0220*/  S2UR UR5, SR_CgaCtaId ;  /* 0x00000000000579c3 */ /* 0x000ea20000008800 */
[----:B------:R-:W-:-:S07]  /*0230*/  UMOV UR4, 0x400 ;  /* 0x0000040000047882 */ /* 0x000fce0000000000 */
[----:B-1----:R-:W1:Y:S01]  /*0240*/  LDC.64 R2, c[0x0][0x388] ;  /* 0x0000e200ff027b82 */ /* 0x002e620000000a00 */
[----:B--2---:R-:W-:Y:S01]  /*0250*/  ULEA UR4, UR5, UR4, 0x18 ;  /* 0x0000000405047291 */ /* 0x004fe2000f8ec0ff */
[----:B-1----:R-:W-:-:S08]  /*0260*/  IMAD.WIDE.U32 R2, R7, 0x4, R2 ;  /* 0x0000000407027825 */ /* 0x002fd000078e0002 */
[----:B0-----:R-:W0:Y:S02]  /*0270*/  LDS R0, [UR4] ;  /* 0x00000004ff007984 */ /* 0x001e240008000800 */
[----:B0-----:R-:W-:-:S05]  /*0280*/  I2FP.F32.S32 R5, R0 ;  /* 0x0000000000057245 */ /* 0x001fca0000201400 */
[----:B------:R-:W-:Y:S01]  /*0290*/  STG.E desc[UR8][R2.64], R5 ;  /* 0x0000000502007986 */ /* 0x000fe2000c101908 */
[----:B------:R-:W-:Y:S05]  /*02a0*/  EXIT ;  /* 0x000000000000794d */ /* 0x000fea0003800000 */
.L_x_5:
        /* <DEDUP_REMOVED lines=13> */
.L_x_7:


//--------------------- .nv.shared._Z7reduce2PfS_i --------------------------
	.section	.nv.shared._Z7reduce2PfS_i,"aw",@nobits
	.sectionflags	@""
	.align	4
.nv.shared._Z7reduce2PfS_i:
	.zero		3072


//--------------------- .nv.shared.reserved.0     --------------------------
	.section	.nv.shared.reserved.0,"aw",@nobits
	.weak		__nv_reservedSMEM_offset_0_alias
	.size		__nv_reservedSMEM_offset_0_alias, 0, 64
	.other		__nv_reservedSMEM_offset_0_alias,@"STO_CUDA_RESERVED_SHARED STV_DEFAULT"
__nv_reservedSMEM_offset_0_alias:
	.zero		0
	.zero		64


//--------------------- .nv.shared._Z6reducePfS_i --------------------------
	.section	.nv.shared._Z6reducePfS_i,"aw",@nobits
	.sectionflags	@""
	.align	4
.nv.shared._Z6reducePfS_i:
	.zero		3072


//--------------------- .nv.constant0._Z7reduce2PfS_i --------------------------
	.section	.nv.constant0._Z7reduce2PfS_i,"a",@progbits
	.sectionflags	@""
	.align	4
.nv.constant0._Z7reduce2PfS_i:
	.zero		916


//--------------------- .nv.constant0._Z6reducePfS_i --------------------------
	.section	.nv.constant0._Z6reducePfS_i,"a",@progbits
	.sectionflags	@""
	.align	4
.nv.constant0._Z6reducePfS_i:
	.zero		916


//--------------------- SYMBOLS --------------------------

	.type		.nv.reservedSmem.offset0,@object
	.size		.nv.reservedSmem.offset0,0x4
	.type		.nv.reservedSmem.cap,@object
	.size		.nv.reservedSmem.cap,0x4
